//
// Generated by NVIDIA NVVM Compiler
//
// Compiler Build ID: CL-36424714
// Cuda compilation tools, release 13.0, V13.0.88
// Based on NVVM 20.0.0
//

.version 9.0
.target sm_100
.address_size 64

	// .globl	_Z5saxpyPiS_S_

.visible .entry _Z5saxpyPiS_S_(
	.param .u64 .ptr .align 1 _Z5saxpyPiS_S__param_0,
	.param .u64 .ptr .align 1 _Z5saxpyPiS_S__param_1,
	.param .u64 .ptr .align 1 _Z5saxpyPiS_S__param_2
)
{
	.reg .pred 	%p<7>;
	.reg .b32 	%r<50>;
	.reg .b64 	%rd<25>;

	ld.param.u64 	%rd4, [_Z5saxpyPiS_S__param_0];
	ld.param.u64 	%rd5, [_Z5saxpyPiS_S__param_1];
	ld.param.u64 	%rd6, [_Z5saxpyPiS_S__param_2];
	cvta.to.global.u64 	%rd1, %rd6;
	cvta.to.global.u64 	%rd2, %rd5;
	cvta.to.global.u64 	%rd3, %rd4;
	mov.u32 	%r12, %ctaid.x;
	mov.u32 	%r13, %ntid.x;
	mov.u32 	%r14, %tid.x;
	mad.lo.s32 	%r48, %r12, %r13, %r14;
	mov.u32 	%r15, %nctaid.x;
	mul.lo.s32 	%r2, %r13, %r15;
	setp.gt.s32 	%p1, %r48, 4194303;
	@%p1 bra 	$L__BB0_7;
	add.s32 	%r16, %r48, %r2;
	max.s32 	%r17, %r16, 4194304;
	setp.lt.s32 	%p2, %r16, 4194304;
	selp.u32 	%r18, 1, 0, %p2;
	add.s32 	%r19, %r16, %r18;
	sub.s32 	%r20, %r17, %r19;
	div.u32 	%r21, %r20, %r2;
	add.s32 	%r3, %r21, %r18;
	and.b32  	%r22, %r3, 3;
	setp.eq.s32 	%p3, %r22, 3;
	@%p3 bra 	$L__BB0_4;
	add.s32 	%r23, %r3, 1;
	and.b32  	%r24, %r23, 3;
	neg.s32 	%r46, %r24;
$L__BB0_3:
	.pragma "nounroll";
	mul.wide.s32 	%rd7, %r48, 4;
	add.s64 	%rd8, %rd1, %rd7;
	add.s64 	%rd9, %rd2, %rd7;
	add.s64 	%rd10, %rd3, %rd7;
	ld.global.u32 	%r25, [%rd10];
	shl.b32 	%r26, %r25, 1;
	ld.global.u32 	%r27, [%rd9];
	add.s32 	%r28, %r26, %r27;
	st.global.u32 	[%rd8], %r28;
	add.s32 	%r48, %r48, %r2;
	add.s32 	%r46, %r46, 1;
	setp.ne.s32 	%p4, %r46, 0;
	@%p4 bra 	$L__BB0_3;
$L__BB0_4:
	setp.lt.u32 	%p5, %r3, 3;
	@%p5 bra 	$L__BB0_7;
	mul.wide.s32 	%rd15, %r2, 4;
	shl.b32 	%r45, %r2, 2;
$L__BB0_6:
	mul.wide.s32 	%rd11, %r48, 4;
	add.s64 	%rd12, %rd3, %rd11;
	ld.global.u32 	%r29, [%rd12];
	shl.b32 	%r30, %r29, 1;
	add.s64 	%rd13, %rd2, %rd11;
	ld.global.u32 	%r31, [%rd13];
	add.s32 	%r32, %r30, %r31;
	add.s64 	%rd14, %rd1, %rd11;
	st.global.u32 	[%rd14], %r32;
	add.s64 	%rd16, %rd12, %rd15;
	ld.global.u32 	%r33, [%rd16];
	shl.b32 	%r34, %r33, 1;
	add.s64 	%rd17, %rd13, %rd15;
	ld.global.u32 	%r35, [%rd17];
	add.s32 	%r36, %r34, %r35;
	add.s64 	%rd18, %rd14, %rd15;
	st.global.u32 	[%rd18], %r36;
	add.s64 	%rd19, %rd16, %rd15;
	ld.global.u32 	%r37, [%rd19];
	shl.b32 	%r38, %r37, 1;
	add.s64 	%rd20, %rd17, %rd15;
	ld.global.u32 	%r39, [%rd20];
	add.s32 	%r40, %r38, %r39;
	add.s64 	%rd21, %rd18, %rd15;
	st.global.u32 	[%rd21], %r40;
	add.s64 	%rd22, %rd19, %rd15;
	ld.global.u32 	%r41, [%rd22];
	shl.b32 	%r42, %r41, 1;
	add.s64 	%rd23, %rd20, %rd15;
	ld.global.u32 	%r43, [%rd23];
	add.s32 	%r44, %r42, %r43;
	add.s64 	%rd24, %rd21, %rd15;
	st.global.u32 	[%rd24], %r44;
	add.s32 	%r48, %r45, %r48;
	setp.lt.s32 	%p6, %r48, 4194304;
	@%p6 bra 	$L__BB0_6;
$L__BB0_7:
	ret;

}
	// .globl	_Z8initWithiPi
.visible .entry _Z8initWithiPi(
	.param .u32 _Z8initWithiPi_param_0,
	.param .u64 .ptr .align 1 _Z8initWithiPi_param_1
)
{
	.reg .pred 	%p<7>;
	.reg .b32 	%r<31>;
	.reg .b64 	%rd<11>;

	ld.param.u32 	%r12, [_Z8initWithiPi_param_0];
	ld.param.u64 	%rd2, [_Z8initWithiPi_param_1];
	cvta.to.global.u64 	%rd1, %rd2;
	mov.u32 	%r13, %ctaid.x;
	mov.u32 	%r14, %ntid.x;
	mov.u32 	%r15, %tid.x;
	mad.lo.s32 	%r29, %r13, %r14, %r15;
	mov.u32 	%r16, %nctaid.x;
	mul.lo.s32 	%r2, %r14, %r16;
	setp.gt.s32 	%p1, %r29, 4194303;
	@%p1 bra 	$L__BB1_7;
	add.s32 	%r17, %r29, %r2;
	max.s32 	%r18, %r17, 4194304;
	setp.lt.s32 	%p2, %r17, 4194304;
	selp.u32 	%r19, 1, 0, %p2;
	add.s32 	%r20, %r17, %r19;
	sub.s32 	%r21, %r18, %r20;
	div.u32 	%r22, %r21, %r2;
	add.s32 	%r3, %r22, %r19;
	and.b32  	%r23, %r3, 3;
	setp.eq.s32 	%p3, %r23, 3;
	@%p3 bra 	$L__BB1_4;
	add.s32 	%r24, %r3, 1;
	and.b32  	%r25, %r24, 3;
	neg.s32 	%r27, %r25;
$L__BB1_3:
	.pragma "nounroll";
	mul.wide.s32 	%rd3, %r29, 4;
	add.s64 	%rd4, %rd1, %rd3;
	st.global.u32 	[%rd4], %r12;
	add.s32 	%r29, %r29, %r2;
	add.s32 	%r27, %r27, 1;
	setp.ne.s32 	%p4, %r27, 0;
	@%p4 bra 	$L__BB1_3;
$L__BB1_4:
	setp.lt.u32 	%p5, %r3, 3;
	@%p5 bra 	$L__BB1_7;
	mul.wide.s32 	%rd7, %r2, 4;
	shl.b32 	%r26, %r2, 2;
$L__BB1_6:
	mul.wide.s32 	%rd5, %r29, 4;
	add.s64 	%rd6, %rd1, %rd5;
	st.global.u32 	[%rd6], %r12;
	add.s64 	%rd8, %rd6, %rd7;
	st.global.u32 	[%rd8], %r12;
	add.s64 	%rd9, %rd8, %rd7;
	st.global.u32 	[%rd9], %r12;
	add.s64 	%rd10, %rd9, %rd7;
	st.global.u32 	[%rd10], %r12;
	add.s32 	%r29, %r26, %r29;
	setp.lt.s32 	%p6, %r29, 4194304;
	@%p6 bra 	$L__BB1_6;
$L__BB1_7:
	ret;

}


// ===== COMPILED SASS (sm_100) =====

	.target	sm_100

	.elftype	@"ET_EXEC"


//--------------------- .note.nv.tkinfo           --------------------------
	.section	.note.nv.tkinfo,"",@"SHT_NOTE"
	.sectionflags	@"SHF_NOTE_NV_TKINFO"
	.tkinfo
        /*0018*/ 	.word	0x00000002
        /*0030*/ 	.string	""
        /*0030*/ 	.string	"ptxas"
        /*0030*/ 	.string	"Cuda compilation tools, release 13.0, V13.0.88"
        /*0030*/ 	.string	"Build cuda_13.0.r13.0/compiler.36424714_0"
        /*0030*/ 	.string	"-arch sm_100 -m 64 "



//--------------------- .note.nv.cuinfo           --------------------------
	.section	.note.nv.cuinfo,"",@"SHT_NOTE"
	.sectionflags	@"SHF_NOTE_NV_CUINFO"
        /*0018*/ 	.short	0x0002
        /*001a*/ 	.short	0x0064
        /*001c*/ 	.short	0x0082
	.zero		2


//--------------------- .nv.info                  --------------------------
	.section	.nv.info,"",@"SHT_CUDA_INFO"
	.align	4


	//----- nvinfo : EIATTR_REGCOUNT
	.align		4
        /*0000*/ 	.byte	0x04, 0x2f
        /*0002*/ 	.short	(.L_1 - .L_0)
	.align		4
.L_0:
        /*0004*/ 	.word	index@(_Z5saxpyPiS_S_)
        /*0008*/ 	.word	0x0000001a


	//----- nvinfo : EIATTR_FRAME_SIZE
	.align		4
.L_1:
        /*000c*/ 	.byte	0x04, 0x11
        /*000e*/ 	.short	(.L_3 - .L_2)
	.align		4
.L_2:
        /*0010*/ 	.word	index@(_Z5saxpyPiS_S_)
        /*0014*/ 	.word	0x00000000


	//----- nvinfo : EIATTR_REGCOUNT
	.align		4
.L_3:
        /*0018*/ 	.byte	0x04, 0x2f
        /*001a*/ 	.short	(.L_5 - .L_4)
	.align		4
.L_4:
        /*001c*/ 	.word	index@(_Z8initWithiPi)
        /*0020*/ 	.word	0x00000012


	//----- nvinfo : EIATTR_FRAME_SIZE
	.align		4
.L_5:
        /*0024*/ 	.byte	0x04, 0x11
        /*0026*/ 	.short	(.L_7 - .L_6)
	.align		4
.L_6:
        /*0028*/ 	.word	index@(_Z8initWithiPi)
        /*002c*/ 	.word	0x00000000


	//----- nvinfo : EIATTR_MIN_STACK_SIZE
	.align		4
.L_7:
        /*0030*/ 	.byte	0x04, 0x12
        /*0032*/ 	.short	(.L_9 - .L_8)
	.align		4
.L_8:
        /*0034*/ 	.word	index@(_Z8initWithiPi)
        /*0038*/ 	.word	0x00000000


	//----- nvinfo : EIATTR_MIN_STACK_SIZE
	.align		4
.L_9:
        /*003c*/ 	.byte	0x04, 0x12
        /*003e*/ 	.short	(.L_11 - .L_10)
	.align		4
.L_10:
        /*0040*/ 	.word	index@(_Z5saxpyPiS_S_)
        /*0044*/ 	.word	0x00000000
.L_11:


//--------------------- .nv.compat                --------------------------
	.section	.nv.compat,"",@"SHT_CUDA_COMPAT_INFO"
	.align	4
        /*0000*/ 	.byte	0x02, 0x09, 0x00, 0x00, 0x02, 0x02, 0x01, 0x00, 0x02, 0x05, 0x05, 0x00, 0x03, 0x07, 0x01, 0x01
        /*0010*/ 	.byte	0x02, 0x03, 0x00, 0x00, 0x02, 0x06, 0x01, 0x00, 0x04, 0x0b, 0x08, 0x00, 0x09, 0x00, 0x00, 0x00
        /*0020*/ 	.byte	0x00, 0x00, 0x00, 0x00


//--------------------- .nv.info._Z8initWithiPi   --------------------------
	.section	.nv.info._Z8initWithiPi,"",@"SHT_CUDA_INFO"
	.sectionflags	@""
	.align	4


	//----- nvinfo : EIATTR_CUDA_API_VERSION
	.align		4
        /*0000*/ 	.byte	0x04, 0x37
        /*0002*/ 	.short	(.L_13 - .L_12)
.L_12:
        /*0004*/ 	.word	0x00000082


	//----- nvinfo : EIATTR_KPARAM_INFO
	.align		4
.L_13:
        /*0008*/ 	.byte	0x04, 0x17
        /*000a*/ 	.short	(.L_15 - .L_14)
.L_14:
        /*000c*/ 	.word	0x00000000
        /*0010*/ 	.short	0x0001
        /*0012*/ 	.short	0x0008
        /*0014*/ 	.byte	0x00, 0xf5, 0x21, 0x00


	//----- nvinfo : EIATTR_KPARAM_INFO
	.align		4
.L_15:
        /*0018*/ 	.byte	0x04, 0x17
        /*001a*/ 	.short	(.L_17 - .L_16)
.L_16:
        /*001c*/ 	.word	0x00000000
        /*0020*/ 	.short	0x0000
        /*0022*/ 	.short	0x0000
        /*0024*/ 	.byte	0x00, 0xf0, 0x11, 0x00


	//----- nvinfo : EIATTR_SPARSE_MMA_MASK
	.align		4
.L_17:
        /*0028*/ 	.byte	0x03, 0x50
        /*002a*/ 	.short	0x0000


	//----- nvinfo : EIATTR_MAXREG_COUNT
	.align		4
        /*002c*/ 	.byte	0x03, 0x1b
        /*002e*/ 	.short	0x00ff


	//----- nvinfo : EIATTR_MERCURY_ISA_VERSION
	.align		4
        /*0030*/ 	.byte	0x03, 0x5f
        /*0032*/ 	.short	0x0101


	//----- nvinfo : EIATTR_VRC_CTA_INIT_COUNT
	.align		4
        /*0034*/ 	.byte	0x02, 0x4a
	.zero		1
	.zero		1


	//----- nvinfo : EIATTR_EXIT_INSTR_OFFSETS
	.align		4
        /*0038*/ 	.byte	0x04, 0x1c
        /*003a*/ 	.short	(.L_19 - .L_18)


	//   ....[0]....
.L_18:
        /*003c*/ 	.word	0x00000080


	//   ....[1]....
        /*0040*/ 	.word	0x00000330


	//   ....[2]....
        /*0044*/ 	.word	0x00000410


	//----- nvinfo : EIATTR_CRS_STACK_SIZE
	.align		4
.L_19:
        /*0048*/ 	.byte	0x04, 0x1e
        /*004a*/ 	.short	(.L_21 - .L_20)
.L_20:
        /*004c*/ 	.word	0x00000000


	//----- nvinfo : EIATTR_CBANK_PARAM_SIZE
	.align		4
.L_21:
        /*0050*/ 	.byte	0x03, 0x19
        /*0052*/ 	.short	0x0010


	//----- nvinfo : EIATTR_PARAM_CBANK
	.align		4
        /*0054*/ 	.byte	0x04, 0x0a
        /*0056*/ 	.short	(.L_23 - .L_22)
	.align		4
.L_22:
        /*0058*/ 	.word	index@(.nv.constant0._Z8initWithiPi)
        /*005c*/ 	.short	0x0380
        /*005e*/ 	.short	0x0010


	//----- nvinfo : EIATTR_SW_WAR
	.align		4
.L_23:
        /*0060*/ 	.byte	0x04, 0x36
        /*0062*/ 	.short	(.L_25 - .L_24)
.L_24:
        /*0064*/ 	.word	0x00000008
.L_25:


//--------------------- .nv.info._Z5saxpyPiS_S_   --------------------------
	.section	.nv.info._Z5saxpyPiS_S_,"",@"SHT_CUDA_INFO"
	.sectionflags	@""
	.align	4


	//----- nvinfo : EIATTR_CUDA_API_VERSION
	.align		4
        /*0000*/ 	.byte	0x04, 0x37
        /*0002*/ 	.short	(.L_27 - .L_26)
.L_26:
        /*0004*/ 	.word	0x00000082


	//----- nvinfo : EIATTR_KPARAM_INFO
	.align		4
.L_27:
        /*0008*/ 	.byte	0x04, 0x17
        /*000a*/ 	.short	(.L_29 - .L_28)
.L_28:
        /*000c*/ 	.word	0x00000000
        /*0010*/ 	.short	0x0002
        /*0012*/ 	.short	0x0010
        /*0014*/ 	.byte	0x00, 0xf5, 0x21, 0x00


	//----- nvinfo : EIATTR_KPARAM_INFO
	.align		4
.L_29:
        /*0018*/ 	.byte	0x04, 0x17
        /*001a*/ 	.short	(.L_31 - .L_30)
.L_30:
        /*001c*/ 	.word	0x00000000
        /*0020*/ 	.short	0x0001
        /*0022*/ 	.short	0x0008
        /*0024*/ 	.byte	0x00, 0xf5, 0x21, 0x00


	//----- nvinfo : EIATTR_KPARAM_INFO
	.align		4
.L_31:
        /*0028*/ 	.byte	0x04, 0x17
        /*002a*/ 	.short	(.L_33 - .L_32)
.L_32:
        /*002c*/ 	.word	0x00000000
        /*0030*/ 	.short	0x0000
        /*0032*/ 	.short	0x0000
        /*0034*/ 	.byte	0x00, 0xf5, 0x21, 0x00


	//----- nvinfo : EIATTR_SPARSE_MMA_MASK
	.align		4
.L_33:
        /*0038*/ 	.byte	0x03, 0x50
        /*003a*/ 	.short	0x0000


	//----- nvinfo : EIATTR_MAXREG_COUNT
	.align		4
        /*003c*/ 	.byte	0x03, 0x1b
        /*003e*/ 	.short	0x00ff


	//----- nvinfo : EIATTR_MERCURY_ISA_VERSION
	.align		4
        /*0040*/ 	.byte	0x03, 0x5f
        /*0042*/ 	.short	0x0101


	//----- nvinfo : EIATTR_VRC_CTA_INIT_COUNT
	.align		4
        /*0044*/ 	.byte	0x02, 0x4a
	.zero		1
	.zero		1


	//----- nvinfo : EIATTR_EXIT_INSTR_OFFSETS
	.align		4
        /*0048*/ 	.byte	0x04, 0x1c
        /*004a*/ 	.short	(.L_35 - .L_34)


	//   ....[0]....
.L_34:
        /*004c*/ 	.word	0x00000080


	//   ....[1]....
        /*0050*/ 	.word	0x00000390


	//   ....[2]....
        /*0054*/ 	.word	0x000005c0


	//----- nvinfo : EIATTR_CRS_STACK_SIZE
	.align		4
.L_35:
        /*0058*/ 	.byte	0x04, 0x1e
        /*005a*/ 	.short	(.L_37 - .L_36)
.L_36:
        /*005c*/ 	.word	0x00000000


	//----- nvinfo : EIATTR_CBANK_PARAM_SIZE
	.align		4
.L_37:
        /*0060*/ 	.byte	0x03, 0x19
        /*0062*/ 	.short	0x0018


	//----- nvinfo : EIATTR_PARAM_CBANK
	.align		4
        /*0064*/ 	.byte	0x04, 0x0a
        /*0066*/ 	.short	(.L_39 - .L_38)
	.align		4
.L_38:
        /*0068*/ 	.word	index@(.nv.constant0._Z5saxpyPiS_S_)
        /*006c*/ 	.short	0x0380
        /*006e*/ 	.short	0x0018


	//----- nvinfo : EIATTR_SW_WAR
	.align		4
.L_39:
        /*0070*/ 	.byte	0x04, 0x36
        /*0072*/ 	.short	(.L_41 - .L_40)
.L_40:
        /*0074*/ 	.word	0x00000008
.L_41:


//--------------------- .nv.callgraph             --------------------------
	.section	.nv.callgraph,"",@"SHT_CUDA_CALLGRAPH"
	.align	4
	.sectionentsize	8
	.align		4
        /*0000*/ 	.word	0x00000000
	.align		4
        /*0004*/ 	.word	0xffffffff
	.align		4
        /*0008*/ 	.word	0x00000000
	.align		4
        /*000c*/ 	.word	0xfffffffe
	.align		4
        /*0010*/ 	.word	0x00000000
	.align		4
        /*0014*/ 	.word	0xfffffffd
	.align		4
        /*0018*/ 	.word	0x00000000
	.align		4
        /*001c*/ 	.word	0xfffffffc


//--------------------- .text._Z8initWithiPi      --------------------------
	.section	.text._Z8initWithiPi,"ax",@progbits
	.align	128
        .global         _Z8initWithiPi
        .type           _Z8initWithiPi,@function
        .size           _Z8initWithiPi,(.L_x_10 - _Z8initWithiPi)
        .other          _Z8initWithiPi,@"STO_CUDA_ENTRY STV_DEFAULT"
_Z8initWithiPi:
.text._Z8initWithiPi:
[----:B------:R-:W-:Y:S01]  /*0000*/  LDC R1, c[0x0][0x37c] ;  /* 0x0000df00ff017b82 */ /* 0x000fe20000000800 */
[----:B------:R-:W0:Y:S07]  /*0010*/  S2R R3, SR_TID.X ;  /* 0x0000000000037919 */ /* 0x000e2e0000002100 */
[----:B------:R-:W0:Y:S08]  /*0020*/  S2UR UR4, SR_CTAID.X ;  /* 0x00000000000479c3 */ /* 0x000e300000002500 */
[----:B------:R-:W0:Y:S01]  /*0030*/  LDC R0, c[0x0][0x360] ;  /* 0x0000d800ff007b82 */ /* 0x000e220000000800 */
[----:B------:R-:W1:Y:S01]  /*0040*/  LDCU UR5, c[0x0][0x370] ;  /* 0x00006e00ff0577ac */ /* 0x000e620008000800 */
[----:B0-----:R-:W-:-:S02]  /*0050*/  IMAD R3, R0, UR4, R3 ;  /* 0x0000000400037c24 */ /* 0x001fc4000f8e0203 */
[----:B-1----:R-:W-:-:S03]  /*0060*/  IMAD R0, R0, UR5, RZ ;  /* 0x0000000500007c24 */ /* 0x002fc6000f8e02ff */
[----:B------:R-:W-:-:S13]  /*0070*/  ISETP.GT.AND P0, PT, R3, 0x3fffff, PT ;  /* 0x003fffff0300780c */ /* 0x000fda0003f04270 */
[----:B------:R-:W-:Y:S05]  /*0080*/  @P0 EXIT ;  /* 0x000000000000094d */ /* 0x000fea0003800000 */
[----:B------:R-:W0:Y:S01]  /*0090*/  I2F.U32.RP R8, R0 ;  /* 0x0000000000087306 */ /* 0x000e220000209000 */
[C---:B------:R-:W-:Y:S01]  /*00a0*/  IADD3 R2, PT, PT, R0.reuse, R3, RZ ;  /* 0x0000000300027210 */ /* 0x040fe20007ffe0ff */
[----:B------:R-:W-:Y:S01]  /*00b0*/  IMAD.MOV R9, RZ, RZ, -R0 ;  /* 0x000000ffff097224 */ /* 0x000fe200078e0a00 */
[----:B------:R-:W-:Y:S01]  /*00c0*/  ISETP.NE.U32.AND P2, PT, R0, RZ, PT ;  /* 0x000000ff0000720c */ /* 0x000fe20003f45070 */
[----:B------:R-:W1:Y:S01]  /*00d0*/  LDCU.64 UR4, c[0x0][0x358] ;  /* 0x00006b00ff0477ac */ /* 0x000e620008000a00 */
[C---:B------:R-:W-:Y:S01]  /*00e0*/  ISETP.GE.AND P0, PT, R2.reuse, 0x400000, PT ;  /* 0x004000000200780c */ /* 0x040fe20003f06270 */
[----:B------:R-:W-:Y:S01]  /*00f0*/  BSSY.RECONVERGENT B0, `(.L_x_0) ;  /* 0x0000023000007945 */ /* 0x000fe20003800200 */
[----:B------:R-:W-:Y:S02]  /*0100*/  VIMNMX R7, PT, PT, R2, 0x400000, !PT ;  /* 0x0040000002077848 */ /* 0x000fe40007fe0100 */
[----:B------:R-:W-:-:S04]  /*0110*/  SEL R6, RZ, 0x1, P0 ;  /* 0x00000001ff067807 */ /* 0x000fc80000000000 */
[----:B------:R-:W-:Y:S01]  /*0120*/  IADD3 R7, PT, PT, R7, -R2, -R6 ;  /* 0x8000000207077210 */ /* 0x000fe20007ffe806 */
[----:B0-----:R-:W0:Y:S02]  /*0130*/  MUFU.RCP R8, R8 ;  /* 0x0000000800087308 */ /* 0x001e240000001000 */
[----:B0-----:R-:W-:-:S06]  /*0140*/  VIADD R4, R8, 0xffffffe ;  /* 0x0ffffffe08047836 */ /* 0x001fcc0000000000 */
[----:B------:R0:W2:Y:S02]  /*0150*/  F2I.FTZ.U32.TRUNC.NTZ R5, R4 ;  /* 0x0000000400057305 */ /* 0x0000a4000021f000 */
[----:B0-----:R-:W-:Y:S02]  /*0160*/  IMAD.MOV.U32 R4, RZ, RZ, RZ ;  /* 0x000000ffff047224 */ /* 0x001fe400078e00ff */
[----:B--2---:R-:W-:-:S04]  /*0170*/  IMAD R9, R9, R5, RZ ;  /* 0x0000000509097224 */ /* 0x004fc800078e02ff */
[----:B------:R-:W-:-:S06]  /*0180*/  IMAD.HI.U32 R8, R5, R9, R4 ;  /* 0x0000000905087227 */ /* 0x000fcc00078e0004 */
[----:B------:R-:W-:-:S04]  /*0190*/  IMAD.HI.U32 R5, R8, R7, RZ ;  /* 0x0000000708057227 */ /* 0x000fc800078e00ff */
[----:B------:R-:W-:-:S04]  /*01a0*/  IMAD.MOV R2, RZ, RZ, -R5 ;  /* 0x000000ffff027224 */ /* 0x000fc800078e0a05 */
[----:B------:R-:W-:-:S05]  /*01b0*/  IMAD R7, R0, R2, R7 ;  /* 0x0000000200077224 */ /* 0x000fca00078e0207 */
[----:B------:R-:W-:-:S13]  /*01c0*/  ISETP.GE.U32.AND P0, PT, R7, R0, PT ;  /* 0x000000000700720c */ /* 0x000fda0003f06070 */
[----:B------:R-:W-:Y:S01]  /*01d0*/  @P0 IADD3 R7, PT, PT, -R0, R7, RZ ;  /* 0x0000000700070210 */ /* 0x000fe20007ffe1ff */
[----:B------:R-:W-:-:S03]  /*01e0*/  @P0 VIADD R5, R5, 0x1 ;  /* 0x0000000105050836 */ /* 0x000fc60000000000 */
[----:B------:R-:W-:-:S13]  /*01f0*/  ISETP.GE.U32.AND P1, PT, R7, R0, PT ;  /* 0x000000000700720c */ /* 0x000fda0003f26070 */
[----:B------:R-:W-:Y:S02]  /*0200*/  @P1 IADD3 R5, PT, PT, R5, 0x1, RZ ;  /* 0x0000000105051810 */ /* 0x000fe40007ffe0ff */
[----:B------:R-:W-:-:S05]  /*0210*/  @!P2 LOP3.LUT R5, RZ, R0, RZ, 0x33, !PT ;  /* 0x00000000ff05a212 */ /* 0x000fca00078e33ff */
[----:B------:R-:W-:-:S05]  /*0220*/  IMAD.IADD R2, R6, 0x1, R5 ;  /* 0x0000000106027824 */ /* 0x000fca00078e0205 */
[C---:B------:R-:W-:Y:S02]  /*0230*/  LOP3.LUT R4, R2.reuse, 0x3, RZ, 0xc0, !PT ;  /* 0x0000000302047812 */ /* 0x040fe400078ec0ff */
[----:B------:R-:W-:Y:S02]  /*0240*/  ISETP.GE.U32.AND P1, PT, R2, 0x3, PT ;  /* 0x000000030200780c */ /* 0x000fe40003f26070 */
[----:B------:R-:W-:-:S13]  /*0250*/  ISETP.NE.AND P0, PT, R4, 0x3, PT ;  /* 0x000000030400780c */ /* 0x000fda0003f05270 */
[----:B-1----:R-:W-:Y:S05]  /*0260*/  @!P0 BRA `(.L_x_1) ;  /* 0x00000000002c8947 */ /* 0x002fea0003800000 */
[----:B------:R-:W0:Y:S01]  /*0270*/  LDC R9, c[0x0][0x380] ;  /* 0x0000e000ff097b82 */ /* 0x000e220000000800 */
[----:B------:R-:W-:-:S04]  /*0280*/  IADD3 R2, PT, PT, R2, 0x1, RZ ;  /* 0x0000000102027810 */ /* 0x000fc80007ffe0ff */
[----:B------:R-:W-:-:S03]  /*0290*/  LOP3.LUT R2, R2, 0x3, RZ, 0xc0, !PT ;  /* 0x0000000302027812 */ /* 0x000fc600078ec0ff */
[----:B------:R-:W1:Y:S02]  /*02a0*/  LDC.64 R6, c[0x0][0x388] ;  /* 0x0000e200ff067b82 */ /* 0x000e640000000a00 */
[----:B------:R-:W-:-:S07]  /*02b0*/  IMAD.MOV R2, RZ, RZ, -R2 ;  /* 0x000000ffff027224 */ /* 0x000fce00078e0a02 */
.L_x_2:
[----:B-1----:R-:W-:Y:S01]  /*02c0*/  IMAD.WIDE R4, R3, 0x4, R6 ;  /* 0x0000000403047825 */ /* 0x002fe200078e0206 */
[----:B------:R-:W-:-:S03]  /*02d0*/  IADD3 R2, PT, PT, R2, 0x1, RZ ;  /* 0x0000000102027810 */ /* 0x000fc60007ffe0ff */
[----:B------:R-:W-:Y:S01]  /*02e0*/  IMAD.IADD R3, R0, 0x1, R3 ;  /* 0x0000000100037824 */ /* 0x000fe200078e0203 */
[----:B0-----:R2:W-:Y:S01]  /*02f0*/  STG.E desc[UR4][R4.64], R9 ;  /* 0x0000000904007986 */ /* 0x0015e2000c101904 */
[----:B------:R-:W-:-:S13]  /*0300*/  ISETP.NE.AND P0, PT, R2, RZ, PT ;  /* 0x000000ff0200720c */ /* 0x000fda0003f05270 */
[----:B--2---:R-:W-:Y:S05]  /*0310*/  @P0 BRA `(.L_x_2) ;  /* 0xfffffffc00e80947 */ /* 0x004fea000383ffff */
.L_x_1:
[----:B------:R-:W-:Y:S05]  /*0320*/  BSYNC.RECONVERGENT B0 ;  /* 0x0000000000007941 */ /* 0x000fea0003800200 */
.L_x_0:
[----:B------:R-:W-:Y:S05]  /*0330*/  @!P1 EXIT ;  /* 0x000000000000994d */ /* 0x000fea0003800000 */
[----:B------:R-:W0:Y:S08]  /*0340*/  LDC R15, c[0x0][0x380] ;  /* 0x0000e000ff0f7b82 */ /* 0x000e300000000800 */
[----:B------:R-:W1:Y:S02]  /*0350*/  LDC.64 R10, c[0x0][0x388] ;  /* 0x0000e200ff0a7b82 */ /* 0x000e640000000a00 */
.L_x_3:
[----:B-12---:R-:W-:Y:S01]  /*0360*/  IMAD.WIDE R12, R3, 0x4, R10 ;  /* 0x00000004030c7825 */ /* 0x006fe200078e020a */
[----:B------:R-:W-:-:S04]  /*0370*/  LEA R3, R0, R3, 0x2 ;  /* 0x0000000300037211 */ /* 0x000fc800078e10ff */
[----:B0-----:R2:W-:Y:S01]  /*0380*/  STG.E desc[UR4][R12.64], R15 ;  /* 0x0000000f0c007986 */ /* 0x0015e2000c101904 */
[----:B------:R-:W-:Y:S01]  /*0390*/  IMAD.WIDE R4, R0, 0x4, R12 ;  /* 0x0000000400047825 */ /* 0x000fe200078e020c */
[----:B------:R-:W-:-:S04]  /*03a0*/  ISETP.GE.AND P0, PT, R3, 0x400000, PT ;  /* 0x004000000300780c */ /* 0x000fc80003f06270 */
[----:B------:R2:W-:Y:S01]  /*03b0*/  STG.E desc[UR4][R4.64], R15 ;  /* 0x0000000f04007986 */ /* 0x0005e2000c101904 */
[----:B------:R-:W-:-:S05]  /*03c0*/  IMAD.WIDE R6, R0, 0x4, R4 ;  /* 0x0000000400067825 */ /* 0x000fca00078e0204 */
[----:B------:R2:W-:Y:S01]  /*03d0*/  STG.E desc[UR4][R6.64], R15 ;  /* 0x0000000f06007986 */ /* 0x0005e2000c101904 */
[----:B------:R-:W-:-:S05]  /*03e0*/  IMAD.WIDE R8, R0, 0x4, R6 ;  /* 0x0000000400087825 */ /* 0x000fca00078e0206 */
[----:B------:R2:W-:Y:S01]  /*03f0*/  STG.E desc[UR4][R8.64], R15 ;  /* 0x0000000f08007986 */ /* 0x0005e2000c101904 */
[----:B------:R-:W-:Y:S05]  /*0400*/  @!P0 BRA `(.L_x_3) ;  /* 0xfffffffc00d48947 */ /* 0x000fea000383ffff */
[----:B------:R-:W-:Y:S05]  /*0410*/  EXIT ;  /* 0x000000000000794d */ /* 0x000fea0003800000 */
.L_x_4:
[----:B------:R-:W-:-:S00]  /*0420*/  BRA `(.L_x_4) ;  /* 0xfffffffc00fc7947 */ /* 0x000fc0000383ffff */
[----:B------:R-:W-:-:S00]  /*0430*/  NOP ;  /* 0x0000000000007918 */ /* 0x000fc00000000000 */
        /* <DEDUP_REMOVED lines=12> */
.L_x_10:


//--------------------- .text._Z5saxpyPiS_S_      --------------------------
	.section	.text._Z5saxpyPiS_S_,"ax",@progbits
	.align	128
        .global         _Z5saxpyPiS_S_
        .type           _Z5saxpyPiS_S_,@function
        .size           _Z5saxpyPiS_S_,(.L_x_11 - _Z5saxpyPiS_S_)
        .other          _Z5saxpyPiS_S_,@"STO_CUDA_ENTRY STV_DEFAULT"
_Z5saxpyPiS_S_:
.text._Z5saxpyPiS_S_:
        /* <DEDUP_REMOVED lines=10> */
[C---:B------:R-:W-:Y:S01]  /*00a0*/  IMAD.IADD R2, R0.reuse, 0x1, R3 ;  /* 0x0000000100027824 */ /* 0x040fe200078e0203 */
[----:B------:R-:W-:Y:S01]  /*00b0*/  IADD3 R9, PT, PT, RZ, -R0, RZ ;  /* 0x80000000ff097210 */ /* 0x000fe20007ffe0ff */
[----:B------:R-:W1:Y:S01]  /*00c0*/  LDCU.64 UR4, c[0x0][0x358] ;  /* 0x00006b00ff0477ac */ /* 0x000e620008000a00 */
[----:B------:R-:W-:Y:S01]  /*00d0*/  ISETP.NE.U32.AND P2, PT, R0, RZ, PT ;  /* 0x000000ff0000720c */ /* 0x000fe20003f45070 */
[----:B------:R-:W-:Y:S01]  /*00e0*/  BSSY.RECONVERGENT B0, `(.L_x_5) ;  /* 0x000002a000007945 */ /* 0x000fe20003800200 */
[C---:B------:R-:W-:Y:S02]  /*00f0*/  ISETP.GE.AND P0, PT, R2.reuse, 0x400000, PT ;  /* 0x004000000200780c */ /* 0x040fe40003f06270 */
[----:B------:R-:W-:Y:S02]  /*0100*/  VIMNMX R7, PT, PT, R2, 0x400000, !PT ;  /* 0x0040000002077848 */ /* 0x000fe40007fe0100 */
[----:B------:R-:W-:-:S04]  /*0110*/  SEL R6, RZ, 0x1, P0 ;  /* 0x00000001ff067807 */ /* 0x000fc80000000000 */
[----:B------:R-:W-:Y:S01]  /*0120*/  IADD3 R7, PT, PT, R7, -R2, -R6 ;  /* 0x8000000207077210 */ /* 0x000fe20007ffe806 */
[----:B0-----:R-:W0:Y:S02]  /*0130*/  MUFU.RCP R8, R8 ;  /* 0x0000000800087308 */ /* 0x001e240000001000 */
[----:B0-----:R-:W-:-:S06]  /*0140*/  IADD3 R4, PT, PT, R8, 0xffffffe, RZ ;  /* 0x0ffffffe08047810 */ /* 0x001fcc0007ffe0ff */
[----:B------:R0:W2:Y:S02]  /*0150*/  F2I.FTZ.U32.TRUNC.NTZ R5, R4 ;  /* 0x0000000400057305 */ /* 0x0000a4000021f000 */
[----:B0-----:R-:W-:Y:S02]  /*0160*/  HFMA2 R4, -RZ, RZ, 0, 0 ;  /* 0x00000000ff047431 */ /* 0x001fe400000001ff */
[----:B--2---:R-:W-:-:S04]  /*0170*/  IMAD R9, R9, R5, RZ ;  /* 0x0000000509097224 */ /* 0x004fc800078e02ff */
[----:B------:R-:W-:-:S06]  /*0180*/  IMAD.HI.U32 R8, R5, R9, R4 ;  /* 0x0000000905087227 */ /* 0x000fcc00078e0004 */
[----:B------:R-:W-:-:S04]  /*0190*/  IMAD.HI.U32 R5, R8, R7, RZ ;  /* 0x0000000708057227 */ /* 0x000fc800078e00ff */
[----:B------:R-:W-:-:S04]  /*01a0*/  IMAD.MOV R2, RZ, RZ, -R5 ;  /* 0x000000ffff027224 */ /* 0x000fc800078e0a05 */
[----:B------:R-:W-:-:S05]  /*01b0*/  IMAD R7, R0, R2, R7 ;  /* 0x0000000200077224 */ /* 0x000fca00078e0207 */
[----:B------:R-:W-:-:S13]  /*01c0*/  ISETP.GE.U32.AND P0, PT, R7, R0, PT ;  /* 0x000000000700720c */ /* 0x000fda0003f06070 */
[----:B------:R-:W-:Y:S02]  /*01d0*/  @P0 IADD3 R7, PT, PT, -R0, R7, RZ ;  /* 0x0000000700070210 */ /* 0x000fe40007ffe1ff */
[----:B------:R-:W-:Y:S02]  /*01e0*/  @P0 IADD3 R5, PT, PT, R5, 0x1, RZ ;  /* 0x0000000105050810 */ /* 0x000fe40007ffe0ff */
[----:B------:R-:W-:-:S13]  /*01f0*/  ISETP.GE.U32.AND P1, PT, R7, R0, PT ;  /* 0x000000000700720c */ /* 0x000fda0003f26070 */
[----:B------:R-:W-:Y:S01]  /*0200*/  @P1 VIADD R5, R5, 0x1 ;  /* 0x0000000105051836 */ /* 0x000fe20000000000 */
[----:B------:R-:W-:-:S04]  /*0210*/  @!P2 LOP3.LUT R5, RZ, R0, RZ, 0x33, !PT ;  /* 0x00000000ff05a212 */ /* 0x000fc800078e33ff */
[----:B------:R-:W-:-:S04]  /*0220*/  IADD3 R2, PT, PT, R6, R5, RZ ;  /* 0x0000000506027210 */ /* 0x000fc80007ffe0ff */
[C---:B------:R-:W-:Y:S02]  /*0230*/  LOP3.LUT R4, R2.reuse, 0x3, RZ, 0xc0, !PT ;  /* 0x0000000302047812 */ /* 0x040fe400078ec0ff */
[----:B------:R-:W-:Y:S02]  /*0240*/  ISETP.GE.U32.AND P1, PT, R2, 0x3, PT ;  /* 0x000000030200780c */ /* 0x000fe40003f26070 */
[----:B------:R-:W-:-:S13]  /*0250*/  ISETP.NE.AND P0, PT, R4, 0x3, PT ;  /* 0x000000030400780c */ /* 0x000fda0003f05270 */
[----:B-1----:R-:W-:Y:S05]  /*0260*/  @!P0 BRA `(.L_x_6) ;  /* 0x0000000000448947 */ /* 0x002fea0003800000 */
[----:B------:R-:W0:Y:S01]  /*0270*/  LDC.64 R4, c[0x0][0x390] ;  /* 0x0000e400ff047b82 */ /* 0x000e220000000a00 */
[----:B------:R-:W-:-:S04]  /*0280*/  IADD3 R2, PT, PT, R2, 0x1, RZ ;  /* 0x0000000102027810 */ /* 0x000fc80007ffe0ff */
[----:B------:R-:W-:-:S03]  /*0290*/  LOP3.LUT R2, R2, 0x3, RZ, 0xc0, !PT ;  /* 0x0000000302027812 */ /* 0x000fc600078ec0ff */
[----:B------:R-:W1:Y:S02]  /*02a0*/  LDC.64 R6, c[0x0][0x380] ;  /* 0x0000e000ff067b82 */ /* 0x000e640000000a00 */
[----:B------:R-:W-:-:S06]  /*02b0*/  IMAD.MOV R2, RZ, RZ, -R2 ;  /* 0x000000ffff027224 */ /* 0x000fcc00078e0a02 */
[----:B------:R-:W2:Y:S02]  /*02c0*/  LDC.64 R8, c[0x0][0x388] ;  /* 0x0000e200ff087b82 */ /* 0x000ea40000000a00 */
.L_x_7:
[----:B--2---:R-:W-:-:S04]  /*02d0*/  IMAD.WIDE R12, R3, 0x4, R8 ;  /* 0x00000004030c7825 */ /* 0x004fc800078e0208 */
[C---:B-1----:R-:W-:Y:S02]  /*02e0*/  IMAD.WIDE R14, R3.reuse, 0x4, R6 ;  /* 0x00000004030e7825 */ /* 0x042fe400078e0206 */
[----:B------:R-:W2:Y:S04]  /*02f0*/  LDG.E R13, desc[UR4][R12.64] ;  /* 0x000000040c0d7981 */ /* 0x000ea8000c1e1900 */
[----:B------:R-:W2:Y:S01]  /*0300*/  LDG.E R14, desc[UR4][R14.64] ;  /* 0x000000040e0e7981 */ /* 0x000ea2000c1e1900 */
[----:B0--3--:R-:W-:Y:S01]  /*0310*/  IMAD.WIDE R10, R3, 0x4, R4 ;  /* 0x00000004030a7825 */ /* 0x009fe200078e0204 */
[----:B------:R-:W-:-:S03]  /*0320*/  IADD3 R2, PT, PT, R2, 0x1, RZ ;  /* 0x0000000102027810 */ /* 0x000fc60007ffe0ff */
[----:B------:R-:W-:Y:S01]  /*0330*/  IMAD.IADD R3, R0, 0x1, R3 ;  /* 0x0000000100037824 */ /* 0x000fe200078e0203 */
[----:B------:R-:W-:Y:S02]  /*0340*/  ISETP.NE.AND P0, PT, R2, RZ, PT ;  /* 0x000000ff0200720c */ /* 0x000fe40003f05270 */
[----:B--2---:R-:W-:-:S05]  /*0350*/  LEA R17, R14, R13, 0x1 ;  /* 0x0000000d0e117211 */ /* 0x004fca00078e08ff */
[----:B------:R3:W-:Y:S06]  /*0360*/  STG.E desc[UR4][R10.64], R17 ;  /* 0x000000110a007986 */ /* 0x0007ec000c101904 */
[----:B------:R-:W-:Y:S05]  /*0370*/  @P0 BRA `(.L_x_7) ;  /* 0xfffffffc00d40947 */ /* 0x000fea000383ffff */
.L_x_6:
[----:B------:R-:W-:Y:S05]  /*0380*/  BSYNC.RECONVERGENT B0 ;  /* 0x0000000000007941 */ /* 0x000fea0003800200 */
.L_x_5:
[----:B------:R-:W-:Y:S05]  /*0390*/  @!P1 EXIT ;  /* 0x000000000000994d */ /* 0x000fea0003800000 */
.L_x_8:
[----:B------:R-:W3:Y:S08]  /*03a0*/  LDC.64 R4, c[0x0][0x380] ;  /* 0x0000e000ff047b82 */ /* 0x000ef00000000a00 */
[----:B------:R-:W0:Y:S01]  /*03b0*/  LDC.64 R6, c[0x0][0x388] ;  /* 0x0000e200ff067b82 */ /* 0x000e220000000a00 */
[----:B---3--:R-:W-:-:S07]  /*03c0*/  IMAD.WIDE R10, R3, 0x4, R4 ;  /* 0x00000004030a7825 */ /* 0x008fce00078e0204 */
[----:B------:R-:W1:Y:S01]  /*03d0*/  LDC.64 R4, c[0x0][0x390] ;  /* 0x0000e400ff047b82 */ /* 0x000e620000000a00 */
[----:B--2---:R-:W2:Y:S01]  /*03e0*/  LDG.E R2, desc[UR4][R10.64] ;  /* 0x000000040a027981 */ /* 0x004ea2000c1e1900 */
[----:B0-----:R-:W-:-:S05]  /*03f0*/  IMAD.WIDE R12, R3, 0x4, R6 ;  /* 0x00000004030c7825 */ /* 0x001fca00078e0206 */
[----:B------:R-:W2:Y:S01]  /*0400*/  LDG.E R7, desc[UR4][R12.64] ;  /* 0x000000040c077981 */ /* 0x000ea2000c1e1900 */
[----:B-1----:R-:W-:-:S04]  /*0410*/  IMAD.WIDE R16, R3, 0x4, R4 ;  /* 0x0000000403107825 */ /* 0x002fc800078e0204 */
[----:B------:R-:W-:Y:S01]  /*0420*/  IMAD.WIDE R4, R0, 0x4, R10 ;  /* 0x0000000400047825 */ /* 0x000fe200078e020a */
[----:B--2---:R-:W-:-:S03]  /*0430*/  LEA R19, R2, R7, 0x1 ;  /* 0x0000000702137211 */ /* 0x004fc600078e08ff */
[C---:B------:R-:W-:Y:S02]  /*0440*/  IMAD.WIDE R6, R0.reuse, 0x4, R12 ;  /* 0x0000000400067825 */ /* 0x040fe400078e020c */
[----:B------:R0:W-:Y:S04]  /*0450*/  STG.E desc[UR4][R16.64], R19 ;  /* 0x0000001310007986 */ /* 0x0001e8000c101904 */
[----:B------:R-:W2:Y:S04]  /*0460*/  LDG.E R2, desc[UR4][R4.64] ;  /* 0x0000000404027981 */ /* 0x000ea8000c1e1900 */
[----:B------:R-:W2:Y:S01]  /*0470*/  LDG.E R15, desc[UR4][R6.64] ;  /* 0x00000004060f7981 */ /* 0x000ea2000c1e1900 */
[----:B------:R-:W-:-:S04]  /*0480*/  IMAD.WIDE R8, R0, 0x4, R16 ;  /* 0x0000000400087825 */ /* 0x000fc800078e0210 */
[----:B------:R-:W-:-:S04]  /*0490*/  IMAD.WIDE R10, R0, 0x4, R4 ;  /* 0x00000004000a7825 */ /* 0x000fc800078e0204 */
[----:B------:R-:W-:Y:S01]  /*04a0*/  IMAD.WIDE R12, R0, 0x4, R6 ;  /* 0x00000004000c7825 */ /* 0x000fe200078e0206 */
[----:B--2---:R-:W-:-:S05]  /*04b0*/  LEA R21, R2, R15, 0x1 ;  /* 0x0000000f02157211 */ /* 0x004fca00078e08ff */
[----:B------:R1:W-:Y:S04]  /*04c0*/  STG.E desc[UR4][R8.64], R21 ;  /* 0x0000001508007986 */ /* 0x0003e8000c101904 */
[----:B------:R-:W2:Y:S04]  /*04d0*/  LDG.E R2, desc[UR4][R10.64] ;  /* 0x000000040a027981 */ /* 0x000ea8000c1e1900 */
[----:B------:R-:W2:Y:S01]  /*04e0*/  LDG.E R23, desc[UR4][R12.64] ;  /* 0x000000040c177981 */ /* 0x000ea2000c1e1900 */
[----:B------:R-:W-:-:S04]  /*04f0*/  IMAD.WIDE R14, R0, 0x4, R8 ;  /* 0x00000004000e7825 */ /* 0x000fc800078e0208 */
[----:B------:R-:W-:-:S04]  /*0500*/  IMAD.WIDE R4, R0, 0x4, R10 ;  /* 0x0000000400047825 */ /* 0x000fc800078e020a */
[----:B------:R-:W-:-:S04]  /*0510*/  IMAD.WIDE R6, R0, 0x4, R12 ;  /* 0x0000000400067825 */ /* 0x000fc800078e020c */
[----:B--2---:R-:W-:-:S05]  /*0520*/  IMAD R23, R2, 0x2, R23 ;  /* 0x0000000202177824 */ /* 0x004fca00078e0217 */
[----:B------:R2:W-:Y:S04]  /*0530*/  STG.E desc[UR4][R14.64], R23 ;  /* 0x000000170e007986 */ /* 0x0005e8000c101904 */
[----:B------:R-:W1:Y:S04]  /*0540*/  LDG.E R4, desc[UR4][R4.64] ;  /* 0x0000000404047981 */ /* 0x000e68000c1e1900 */
[----:B------:R-:W1:Y:S01]  /*0550*/  LDG.E R7, desc[UR4][R6.64] ;  /* 0x0000000406077981 */ /* 0x000e62000c1e1900 */
[C---:B0-----:R-:W-:Y:S01]  /*0560*/  IMAD.WIDE R16, R0.reuse, 0x4, R14 ;  /* 0x0000000400107825 */ /* 0x041fe200078e020e */
[----:B------:R-:W-:-:S04]  /*0570*/  LEA R3, R0, R3, 0x2 ;  /* 0x0000000300037211 */ /* 0x000fc800078e10ff */
[----:B------:R-:W-:Y:S02]  /*0580*/  ISETP.GE.AND P0, PT, R3, 0x400000, PT ;  /* 0x004000000300780c */ /* 0x000fe40003f06270 */
[----:B-1----:R-:W-:-:S05]  /*0590*/  LEA R9, R4, R7, 0x1 ;  /* 0x0000000704097211 */ /* 0x002fca00078e08ff */
[----:B------:R2:W-:Y:S06]  /*05a0*/  STG.E desc[UR4][R16.64], R9 ;  /* 0x0000000910007986 */ /* 0x0005ec000c101904 */
[----:B------:R-:W-:Y:S05]  /*05b0*/  @!P0 BRA `(.L_x_8) ;  /* 0xfffffffc00788947 */ /* 0x000fea000383ffff */
[----:B------:R-:W-:Y:S05]  /*05c0*/  EXIT ;  /* 0x000000000000794d */ /* 0x000fea0003800000 */
.L_x_9:
        /* <DEDUP_REMOVED lines=11> */
.L_x_11:


//--------------------- .nv.shared.reserved.0     --------------------------
	.section	.nv.shared.reserved.0,"aw",@nobits
	.weak		__nv_reservedSMEM_offset_0_alias
	.size		__nv_reservedSMEM_offset_0_alias, 0, 64
	.other		__nv_reservedSMEM_offset_0_alias,@"STO_CUDA_RESERVED_SHARED STV_DEFAULT"
__nv_reservedSMEM_offset_0_alias:
	.zero		0
	.zero		64


//--------------------- .nv.constant0._Z8initWithiPi --------------------------
	.section	.nv.constant0._Z8initWithiPi,"a",@progbits
	.sectionflags	@""
	.align	4
.nv.constant0._Z8initWithiPi:
	.zero		912


//--------------------- .nv.constant0._Z5saxpyPiS_S_ --------------------------
	.section	.nv.constant0._Z5saxpyPiS_S_,"a",@progbits
	.sectionflags	@""
	.align	4
.nv.constant0._Z5saxpyPiS_S_:
	.zero		920


//--------------------- SYMBOLS --------------------------

	.type		.nv.reservedSmem.offset0,@object
	.size		.nv.reservedSmem.offset0,0x4
